//
// Generated by NVIDIA NVVM Compiler
//
// Compiler Build ID: CL-36424714
// Cuda compilation tools, release 13.0, V13.0.88
// Based on NVVM 20.0.0
//

.version 9.0
.target sm_100
.address_size 64

	// .globl	_Z11myMatrixMuliPjS_S_

.visible .entry _Z11myMatrixMuliPjS_S_(
	.param .u32 _Z11myMatrixMuliPjS_S__param_0,
	.param .u64 .ptr .align 1 _Z11myMatrixMuliPjS_S__param_1,
	.param .u64 .ptr .align 1 _Z11myMatrixMuliPjS_S__param_2,
	.param .u64 .ptr .align 1 _Z11myMatrixMuliPjS_S__param_3
)
{
	.reg .pred 	%p<11>;
	.reg .b32 	%r<133>;
	.reg .b64 	%rd<41>;

	ld.param.u32 	%r24, [_Z11myMatrixMuliPjS_S__param_0];
	ld.param.u64 	%rd23, [_Z11myMatrixMuliPjS_S__param_1];
	ld.param.u64 	%rd24, [_Z11myMatrixMuliPjS_S__param_2];
	ld.param.u64 	%rd25, [_Z11myMatrixMuliPjS_S__param_3];
	mov.u32 	%r25, %ctaid.x;
	mov.u32 	%r26, %ntid.x;
	mov.u32 	%r27, %tid.x;
	mad.lo.s32 	%r1, %r25, %r26, %r27;
	mul.lo.s32 	%r28, %r24, %r24;
	setp.ge.s32 	%p1, %r1, %r28;
	@%p1 bra 	$L__BB0_15;
	cvta.to.global.u64 	%rd1, %rd24;
	cvta.to.global.u64 	%rd2, %rd25;
	setp.lt.s32 	%p2, %r24, 1;
	mov.b32 	%r132, 0;
	@%p2 bra 	$L__BB0_14;
	rem.s32 	%r32, %r1, %r24;
	sub.s32 	%r33, %r1, %r32;
	mul.wide.s32 	%rd26, %r33, 4;
	add.s64 	%rd34, %rd1, %rd26;
	mul.lo.s32 	%r34, %r32, %r24;
	mul.wide.s32 	%rd27, %r34, 4;
	add.s64 	%rd33, %rd2, %rd27;
	and.b32  	%r2, %r24, 15;
	setp.lt.u32 	%p3, %r24, 16;
	mov.b32 	%r132, 0;
	@%p3 bra 	$L__BB0_5;
	and.b32  	%r36, %r24, 2147483632;
	neg.s32 	%r122, %r36;
	mov.b32 	%r132, 0;
$L__BB0_4:
	.pragma "nounroll";
	ld.global.u32 	%r37, [%rd34];
	ld.global.u32 	%r38, [%rd33];
	mad.lo.s32 	%r39, %r38, %r37, %r132;
	ld.global.u32 	%r40, [%rd34+4];
	ld.global.u32 	%r41, [%rd33+4];
	mad.lo.s32 	%r42, %r41, %r40, %r39;
	ld.global.u32 	%r43, [%rd34+8];
	ld.global.u32 	%r44, [%rd33+8];
	mad.lo.s32 	%r45, %r44, %r43, %r42;
	ld.global.u32 	%r46, [%rd34+12];
	ld.global.u32 	%r47, [%rd33+12];
	mad.lo.s32 	%r48, %r47, %r46, %r45;
	ld.global.u32 	%r49, [%rd34+16];
	ld.global.u32 	%r50, [%rd33+16];
	mad.lo.s32 	%r51, %r50, %r49, %r48;
	ld.global.u32 	%r52, [%rd34+20];
	ld.global.u32 	%r53, [%rd33+20];
	mad.lo.s32 	%r54, %r53, %r52, %r51;
	ld.global.u32 	%r55, [%rd34+24];
	ld.global.u32 	%r56, [%rd33+24];
	mad.lo.s32 	%r57, %r56, %r55, %r54;
	ld.global.u32 	%r58, [%rd34+28];
	ld.global.u32 	%r59, [%rd33+28];
	mad.lo.s32 	%r60, %r59, %r58, %r57;
	ld.global.u32 	%r61, [%rd34+32];
	ld.global.u32 	%r62, [%rd33+32];
	mad.lo.s32 	%r63, %r62, %r61, %r60;
	ld.global.u32 	%r64, [%rd34+36];
	ld.global.u32 	%r65, [%rd33+36];
	mad.lo.s32 	%r66, %r65, %r64, %r63;
	ld.global.u32 	%r67, [%rd34+40];
	ld.global.u32 	%r68, [%rd33+40];
	mad.lo.s32 	%r69, %r68, %r67, %r66;
	ld.global.u32 	%r70, [%rd34+44];
	ld.global.u32 	%r71, [%rd33+44];
	mad.lo.s32 	%r72, %r71, %r70, %r69;
	ld.global.u32 	%r73, [%rd34+48];
	ld.global.u32 	%r74, [%rd33+48];
	mad.lo.s32 	%r75, %r74, %r73, %r72;
	ld.global.u32 	%r76, [%rd34+52];
	ld.global.u32 	%r77, [%rd33+52];
	mad.lo.s32 	%r78, %r77, %r76, %r75;
	ld.global.u32 	%r79, [%rd34+56];
	ld.global.u32 	%r80, [%rd33+56];
	mad.lo.s32 	%r81, %r80, %r79, %r78;
	ld.global.u32 	%r82, [%rd34+60];
	ld.global.u32 	%r83, [%rd33+60];
	mad.lo.s32 	%r132, %r83, %r82, %r81;
	add.s64 	%rd34, %rd34, 64;
	add.s64 	%rd33, %rd33, 64;
	add.s32 	%r122, %r122, 16;
	setp.ne.s32 	%p4, %r122, 0;
	@%p4 bra 	$L__BB0_4;
$L__BB0_5:
	setp.eq.s32 	%p5, %r2, 0;
	@%p5 bra 	$L__BB0_14;
	and.b32  	%r10, %r24, 7;
	setp.lt.u32 	%p6, %r2, 8;
	@%p6 bra 	$L__BB0_8;
	ld.global.u32 	%r85, [%rd34];
	ld.global.u32 	%r86, [%rd33];
	mad.lo.s32 	%r87, %r86, %r85, %r132;
	ld.global.u32 	%r88, [%rd34+4];
	ld.global.u32 	%r89, [%rd33+4];
	mad.lo.s32 	%r90, %r89, %r88, %r87;
	ld.global.u32 	%r91, [%rd34+8];
	ld.global.u32 	%r92, [%rd33+8];
	mad.lo.s32 	%r93, %r92, %r91, %r90;
	ld.global.u32 	%r94, [%rd34+12];
	ld.global.u32 	%r95, [%rd33+12];
	mad.lo.s32 	%r96, %r95, %r94, %r93;
	ld.global.u32 	%r97, [%rd34+16];
	ld.global.u32 	%r98, [%rd33+16];
	mad.lo.s32 	%r99, %r98, %r97, %r96;
	ld.global.u32 	%r100, [%rd34+20];
	ld.global.u32 	%r101, [%rd33+20];
	mad.lo.s32 	%r102, %r101, %r100, %r99;
	ld.global.u32 	%r103, [%rd34+24];
	ld.global.u32 	%r104, [%rd33+24];
	mad.lo.s32 	%r105, %r104, %r103, %r102;
	ld.global.u32 	%r106, [%rd34+28];
	ld.global.u32 	%r107, [%rd33+28];
	mad.lo.s32 	%r132, %r107, %r106, %r105;
	add.s64 	%rd34, %rd34, 32;
	add.s64 	%rd33, %rd33, 32;
$L__BB0_8:
	setp.eq.s32 	%p7, %r10, 0;
	@%p7 bra 	$L__BB0_14;
	and.b32  	%r14, %r24, 3;
	setp.lt.u32 	%p8, %r10, 4;
	@%p8 bra 	$L__BB0_11;
	ld.global.u32 	%r109, [%rd34];
	ld.global.u32 	%r110, [%rd33];
	mad.lo.s32 	%r111, %r110, %r109, %r132;
	ld.global.u32 	%r112, [%rd34+4];
	ld.global.u32 	%r113, [%rd33+4];
	mad.lo.s32 	%r114, %r113, %r112, %r111;
	ld.global.u32 	%r115, [%rd34+8];
	ld.global.u32 	%r116, [%rd33+8];
	mad.lo.s32 	%r117, %r116, %r115, %r114;
	ld.global.u32 	%r118, [%rd34+12];
	ld.global.u32 	%r119, [%rd33+12];
	mad.lo.s32 	%r132, %r119, %r118, %r117;
	add.s64 	%rd34, %rd34, 16;
	add.s64 	%rd33, %rd33, 16;
$L__BB0_11:
	setp.eq.s32 	%p9, %r14, 0;
	@%p9 bra 	$L__BB0_14;
	neg.s32 	%r130, %r14;
$L__BB0_13:
	.pragma "nounroll";
	ld.global.u32 	%r120, [%rd34];
	ld.global.u32 	%r121, [%rd33];
	mad.lo.s32 	%r132, %r121, %r120, %r132;
	add.s64 	%rd34, %rd34, 4;
	add.s64 	%rd33, %rd33, 4;
	add.s32 	%r130, %r130, 1;
	setp.ne.s32 	%p10, %r130, 0;
	@%p10 bra 	$L__BB0_13;
$L__BB0_14:
	cvta.to.global.u64 	%rd28, %rd23;
	mul.wide.s32 	%rd29, %r1, 4;
	add.s64 	%rd30, %rd28, %rd29;
	st.global.u32 	[%rd30], %r132;
$L__BB0_15:
	ret;

}


// ===== COMPILED SASS (sm_100) =====

	.target	sm_100

	.elftype	@"ET_EXEC"


//--------------------- .note.nv.tkinfo           --------------------------
	.section	.note.nv.tkinfo,"",@"SHT_NOTE"
	.sectionflags	@"SHF_NOTE_NV_TKINFO"
	.tkinfo
        /*0018*/ 	.word	0x00000002
        /*0030*/ 	.string	""
        /*0030*/ 	.string	"ptxas"
        /*0030*/ 	.string	"Cuda compilation tools, release 13.0, V13.0.88"
        /*0030*/ 	.string	"Build cuda_13.0.r13.0/compiler.36424714_0"
        /*0030*/ 	.string	"-arch sm_100 -m 64 "



//--------------------- .note.nv.cuinfo           --------------------------
	.section	.note.nv.cuinfo,"",@"SHT_NOTE"
	.sectionflags	@"SHF_NOTE_NV_CUINFO"
        /*0018*/ 	.short	0x0002
        /*001a*/ 	.short	0x0064
        /*001c*/ 	.short	0x0082
	.zero		2


//--------------------- .nv.info                  --------------------------
	.section	.nv.info,"",@"SHT_CUDA_INFO"
	.align	4


	//----- nvinfo : EIATTR_REGCOUNT
	.align		4
        /*0000*/ 	.byte	0x04, 0x2f
        /*0002*/ 	.short	(.L_1 - .L_0)
	.align		4
.L_0:
        /*0004*/ 	.word	index@(_Z11myMatrixMuliPjS_S_)
        /*0008*/ 	.word	0x0000001c


	//----- nvinfo : EIATTR_FRAME_SIZE
	.align		4
.L_1:
        /*000c*/ 	.byte	0x04, 0x11
        /*000e*/ 	.short	(.L_3 - .L_2)
	.align		4
.L_2:
        /*0010*/ 	.word	index@(_Z11myMatrixMuliPjS_S_)
        /*0014*/ 	.word	0x00000000


	//----- nvinfo : EIATTR_MIN_STACK_SIZE
	.align		4
.L_3:
        /*0018*/ 	.byte	0x04, 0x12
        /*001a*/ 	.short	(.L_5 - .L_4)
	.align		4
.L_4:
        /*001c*/ 	.word	index@(_Z11myMatrixMuliPjS_S_)
        /*0020*/ 	.word	0x00000000
.L_5:


//--------------------- .nv.compat                --------------------------
	.section	.nv.compat,"",@"SHT_CUDA_COMPAT_INFO"
	.align	4
        /*0000*/ 	.byte	0x02, 0x09, 0x00, 0x00, 0x02, 0x02, 0x01, 0x00, 0x02, 0x05, 0x05, 0x00, 0x03, 0x07, 0x01, 0x01
        /*0010*/ 	.byte	0x02, 0x03, 0x00, 0x00, 0x02, 0x06, 0x01, 0x00, 0x04, 0x0b, 0x08, 0x00, 0x09, 0x00, 0x00, 0x00
        /*0020*/ 	.byte	0x00, 0x00, 0x00, 0x00


//--------------------- .nv.info._Z11myMatrixMuliPjS_S_ --------------------------
	.section	.nv.info._Z11myMatrixMuliPjS_S_,"",@"SHT_CUDA_INFO"
	.sectionflags	@""
	.align	4


	//----- nvinfo : EIATTR_CUDA_API_VERSION
	.align		4
        /*0000*/ 	.byte	0x04, 0x37
        /*0002*/ 	.short	(.L_7 - .L_6)
.L_6:
        /*0004*/ 	.word	0x00000082


	//----- nvinfo : EIATTR_KPARAM_INFO
	.align		4
.L_7:
        /*0008*/ 	.byte	0x04, 0x17
        /*000a*/ 	.short	(.L_9 - .L_8)
.L_8:
        /*000c*/ 	.word	0x00000000
        /*0010*/ 	.short	0x0003
        /*0012*/ 	.short	0x0018
        /*0014*/ 	.byte	0x00, 0xf5, 0x21, 0x00


	//----- nvinfo : EIATTR_KPARAM_INFO
	.align		4
.L_9:
        /*0018*/ 	.byte	0x04, 0x17
        /*001a*/ 	.short	(.L_11 - .L_10)
.L_10:
        /*001c*/ 	.word	0x00000000
        /*0020*/ 	.short	0x0002
        /*0022*/ 	.short	0x0010
        /*0024*/ 	.byte	0x00, 0xf5, 0x21, 0x00


	//----- nvinfo : EIATTR_KPARAM_INFO
	.align		4
.L_11:
        /*0028*/ 	.byte	0x04, 0x17
        /*002a*/ 	.short	(.L_13 - .L_12)
.L_12:
        /*002c*/ 	.word	0x00000000
        /*0030*/ 	.short	0x0001
        /*0032*/ 	.short	0x0008
        /*0034*/ 	.byte	0x00, 0xf5, 0x21, 0x00


	//----- nvinfo : EIATTR_KPARAM_INFO
	.align		4
.L_13:
        /*0038*/ 	.byte	0x04, 0x17
        /*003a*/ 	.short	(.L_15 - .L_14)
.L_14:
        /*003c*/ 	.word	0x00000000
        /*0040*/ 	.short	0x0000
        /*0042*/ 	.short	0x0000
        /*0044*/ 	.byte	0x00, 0xf0, 0x11, 0x00


	//----- nvinfo : EIATTR_SPARSE_MMA_MASK
	.align		4
.L_15:
        /*0048*/ 	.byte	0x03, 0x50
        /*004a*/ 	.short	0x0000


	//----- nvinfo : EIATTR_MAXREG_COUNT
	.align		4
        /*004c*/ 	.byte	0x03, 0x1b
        /*004e*/ 	.short	0x00ff


	//----- nvinfo : EIATTR_MERCURY_ISA_VERSION
	.align		4
        /*0050*/ 	.byte	0x03, 0x5f
        /*0052*/ 	.short	0x0101


	//----- nvinfo : EIATTR_VRC_CTA_INIT_COUNT
	.align		4
        /*0054*/ 	.byte	0x02, 0x4a
	.zero		1
	.zero		1


	//----- nvinfo : EIATTR_EXIT_INSTR_OFFSETS
	.align		4
        /*0058*/ 	.byte	0x04, 0x1c
        /*005a*/ 	.short	(.L_17 - .L_16)


	//   ....[0]....
.L_16:
        /*005c*/ 	.word	0x00000080


	//   ....[1]....
        /*0060*/ 	.word	0x00000b20


	//----- nvinfo : EIATTR_CBANK_PARAM_SIZE
	.align		4
.L_17:
        /*0064*/ 	.byte	0x03, 0x19
        /*0066*/ 	.short	0x0020


	//----- nvinfo : EIATTR_PARAM_CBANK
	.align		4
        /*0068*/ 	.byte	0x04, 0x0a
        /*006a*/ 	.short	(.L_19 - .L_18)
	.align		4
.L_18:
        /*006c*/ 	.word	index@(.nv.constant0._Z11myMatrixMuliPjS_S_)
        /*0070*/ 	.short	0x0380
        /*0072*/ 	.short	0x0020


	//----- nvinfo : EIATTR_SW_WAR
	.align		4
.L_19:
        /*0074*/ 	.byte	0x04, 0x36
        /*0076*/ 	.short	(.L_21 - .L_20)
.L_20:
        /*0078*/ 	.word	0x00000008
.L_21:


//--------------------- .nv.callgraph             --------------------------
	.section	.nv.callgraph,"",@"SHT_CUDA_CALLGRAPH"
	.align	4
	.sectionentsize	8
	.align		4
        /*0000*/ 	.word	0x00000000
	.align		4
        /*0004*/ 	.word	0xffffffff
	.align		4
        /*0008*/ 	.word	0x00000000
	.align		4
        /*000c*/ 	.word	0xfffffffe
	.align		4
        /*0010*/ 	.word	0x00000000
	.align		4
        /*0014*/ 	.word	0xfffffffd
	.align		4
        /*0018*/ 	.word	0x00000000
	.align		4
        /*001c*/ 	.word	0xfffffffc


//--------------------- .text._Z11myMatrixMuliPjS_S_ --------------------------
	.section	.text._Z11myMatrixMuliPjS_S_,"ax",@progbits
	.align	128
        .global         _Z11myMatrixMuliPjS_S_
        .type           _Z11myMatrixMuliPjS_S_,@function
        .size           _Z11myMatrixMuliPjS_S_,(.L_x_7 - _Z11myMatrixMuliPjS_S_)
        .other          _Z11myMatrixMuliPjS_S_,@"STO_CUDA_ENTRY STV_DEFAULT"
_Z11myMatrixMuliPjS_S_:
.text._Z11myMatrixMuliPjS_S_:
[----:B------:R-:W-:Y:S01]  /*0000*/  LDC R1, c[0x0][0x37c] ;  /* 0x0000df00ff017b82 */ /* 0x000fe20000000800 */
[----:B------:R-:W0:Y:S07]  /*0010*/  S2R R3, SR_TID.X ;  /* 0x0000000000037919 */ /* 0x000e2e0000002100 */
[----:B------:R-:W0:Y:S08]  /*0020*/  S2UR UR4, SR_CTAID.X ;  /* 0x00000000000479c3 */ /* 0x000e300000002500 */
[----:B------:R-:W0:Y:S08]  /*0030*/  LDC R6, c[0x0][0x360] ;  /* 0x0000d800ff067b82 */ /* 0x000e300000000800 */
[----:B------:R-:W1:Y:S01]  /*0040*/  LDC R0, c[0x0][0x380] ;  /* 0x0000e000ff007b82 */ /* 0x000e620000000800 */
[----:B0-----:R-:W-:-:S02]  /*0050*/  IMAD R6, R6, UR4, R3 ;  /* 0x0000000406067c24 */ /* 0x001fc4000f8e0203 */
[----:B-1----:R-:W-:-:S05]  /*0060*/  IMAD R3, R0, R0, RZ ;  /* 0x0000000000037224 */ /* 0x002fca00078e02ff */
[----:B------:R-:W-:-:S13]  /*0070*/  ISETP.GE.AND P0, PT, R6, R3, PT ;  /* 0x000000030600720c */ /* 0x000fda0003f06270 */
[----:B------:R-:W-:Y:S05]  /*0080*/  @P0 EXIT ;  /* 0x000000000000094d */ /* 0x000fea0003800000 */
[----:B------:R-:W-:Y:S01]  /*0090*/  ISETP.GE.AND P0, PT, R0, 0x1, PT ;  /* 0x000000010000780c */ /* 0x000fe20003f06270 */
[----:B------:R-:W0:Y:S01]  /*00a0*/  LDCU.64 UR4, c[0x0][0x358] ;  /* 0x00006b00ff0477ac */ /* 0x000e220008000a00 */
[----:B------:R-:W-:-:S11]  /*00b0*/  HFMA2 R14, -RZ, RZ, 0, 0 ;  /* 0x00000000ff0e7431 */ /* 0x000fd600000001ff */
[----:B------:R-:W-:Y:S05]  /*00c0*/  @!P0 BRA `(.L_x_0) ;  /* 0x0000000800888947 */ /* 0x000fea0003800000 */
[----:B------:R-:W-:Y:S02]  /*00d0*/  IABS R8, R0 ;  /* 0x0000000000087213 */ /* 0x000fe40000000000 */
[----:B------:R-:W-:Y:S02]  /*00e0*/  IABS R7, R6 ;  /* 0x0000000600077213 */ /* 0x000fe40000000000 */
[----:B------:R-:W1:Y:S01]  /*00f0*/  I2F.RP R4, R8 ;  /* 0x0000000800047306 */ /* 0x000e620000209400 */
[----:B------:R-:W-:Y:S02]  /*0100*/  ISETP.GE.AND P2, PT, R6, RZ, PT ;  /* 0x000000ff0600720c */ /* 0x000fe40003f46270 */
[----:B------:R-:W-:Y:S02]  /*0110*/  LOP3.LUT R24, R0, 0xf, RZ, 0xc0, !PT ;  /* 0x0000000f00187812 */ /* 0x000fe400078ec0ff */
[----:B------:R-:W-:-:S03]  /*0120*/  MOV R14, RZ ;  /* 0x000000ff000e7202 */ /* 0x000fc60000000f00 */
[----:B-1----:R-:W1:Y:S02]  /*0130*/  MUFU.RCP R4, R4 ;  /* 0x0000000400047308 */ /* 0x002e640000001000 */
[----:B-1----:R-:W-:-:S06]  /*0140*/  IADD3 R2, PT, PT, R4, 0xffffffe, RZ ;  /* 0x0ffffffe04027810 */ /* 0x002fcc0007ffe0ff */
[----:B------:R1:W2:Y:S02]  /*0150*/  F2I.FTZ.U32.TRUNC.NTZ R3, R2 ;  /* 0x0000000200037305 */ /* 0x0002a4000021f000 */
[----:B-1----:R-:W-:Y:S01]  /*0160*/  MOV R2, RZ ;  /* 0x000000ff00027202 */ /* 0x002fe20000000f00 */
[----:B--2---:R-:W-:-:S04]  /*0170*/  IMAD.MOV R5, RZ, RZ, -R3 ;  /* 0x000000ffff057224 */ /* 0x004fc800078e0a03 */
[----:B------:R-:W-:-:S04]  /*0180*/  IMAD R5, R5, R8, RZ ;  /* 0x0000000805057224 */ /* 0x000fc800078e02ff */
[----:B------:R-:W-:Y:S02]  /*0190*/  IMAD.HI.U32 R3, R3, R5, R2 ;  /* 0x0000000503037227 */ /* 0x000fe400078e0002 */
[----:B------:R-:W1:Y:S04]  /*01a0*/  LDC.64 R4, c[0x0][0x390] ;  /* 0x0000e400ff047b82 */ /* 0x000e680000000a00 */
[----:B------:R-:W-:-:S05]  /*01b0*/  IMAD.HI.U32 R3, R3, R7, RZ ;  /* 0x0000000703037227 */ /* 0x000fca00078e00ff */
[----:B------:R-:W-:-:S05]  /*01c0*/  IADD3 R3, PT, PT, -R3, RZ, RZ ;  /* 0x000000ff03037210 */ /* 0x000fca0007ffe1ff */
[C---:B------:R-:W-:Y:S02]  /*01d0*/  IMAD R7, R8.reuse, R3, R7 ;  /* 0x0000000308077224 */ /* 0x040fe400078e0207 */
[----:B------:R-:W2:Y:S03]  /*01e0*/  LDC.64 R2, c[0x0][0x398] ;  /* 0x0000e600ff027b82 */ /* 0x000ea60000000a00 */
[----:B------:R-:W-:-:S13]  /*01f0*/  ISETP.GT.U32.AND P0, PT, R8, R7, PT ;  /* 0x000000070800720c */ /* 0x000fda0003f04070 */
[----:B------:R-:W-:Y:S01]  /*0200*/  @!P0 IMAD.IADD R7, R7, 0x1, -R8 ;  /* 0x0000000107078824 */ /* 0x000fe200078e0a08 */
[----:B------:R-:W-:-:S04]  /*0210*/  ISETP.NE.AND P0, PT, R0, RZ, PT ;  /* 0x000000ff0000720c */ /* 0x000fc80003f05270 */
[----:B------:R-:W-:-:S13]  /*0220*/  ISETP.GT.U32.AND P1, PT, R8, R7, PT ;  /* 0x000000070800720c */ /* 0x000fda0003f24070 */
[----:B------:R-:W-:Y:S02]  /*0230*/  @!P1 IADD3 R7, PT, PT, R7, -R8, RZ ;  /* 0x8000000807079210 */ /* 0x000fe40007ffe0ff */
[----:B------:R-:W-:Y:S02]  /*0240*/  ISETP.GE.U32.AND P1, PT, R0, 0x10, PT ;  /* 0x000000100000780c */ /* 0x000fe40003f26070 */
[----:B------:R-:W-:Y:S02]  /*0250*/  @!P2 IADD3 R7, PT, PT, -R7, RZ, RZ ;  /* 0x000000ff0707a210 */ /* 0x000fe40007ffe1ff */
[----:B------:R-:W-:Y:S02]  /*0260*/  @!P0 LOP3.LUT R7, RZ, R0, RZ, 0x33, !PT ;  /* 0x00000000ff078212 */ /* 0x000fe400078e33ff */
[----:B------:R-:W-:-:S03]  /*0270*/  ISETP.NE.AND P0, PT, R24, RZ, PT ;  /* 0x000000ff1800720c */ /* 0x000fc60003f05270 */
[----:B------:R-:W-:Y:S02]  /*0280*/  IMAD.IADD R9, R6, 0x1, -R7 ;  /* 0x0000000106097824 */ /* 0x000fe400078e0a07 */
[----:B------:R-:W-:Y:S02]  /*0290*/  IMAD R7, R7, R0, RZ ;  /* 0x0000000007077224 */ /* 0x000fe400078e02ff */
[----:B-1----:R-:W-:-:S04]  /*02a0*/  IMAD.WIDE R4, R9, 0x4, R4 ;  /* 0x0000000409047825 */ /* 0x002fc800078e0204 */
[----:B--2---:R-:W-:Y:S01]  /*02b0*/  IMAD.WIDE R2, R7, 0x4, R2 ;  /* 0x0000000407027825 */ /* 0x004fe200078e0202 */
[----:B------:R-:W-:Y:S06]  /*02c0*/  @!P1 BRA `(.L_x_1) ;  /* 0x0000000000e89947 */ /* 0x000fec0003800000 */
[----:B------:R-:W-:Y:S02]  /*02d0*/  LOP3.LUT R7, R0, 0x7ffffff0, RZ, 0xc0, !PT ;  /* 0x7ffffff000077812 */ /* 0x000fe400078ec0ff */
[----:B------:R-:W-:-:S03]  /*02e0*/  MOV R14, RZ ;  /* 0x000000ff000e7202 */ /* 0x000fc60000000f00 */
[----:B------:R-:W-:-:S07]  /*02f0*/  IMAD.MOV R7, RZ, RZ, -R7 ;  /* 0x000000ffff077224 */ /* 0x000fce00078e0a07 */
.L_x_2:
[----:B0-----:R-:W2:Y:S04]  /*0300*/  LDG.E R15, desc[UR4][R4.64] ;  /* 0x00000004040f7981 */ /* 0x001ea8000c1e1900 */
[----:B------:R-:W2:Y:S04]  /*0310*/  LDG.E R16, desc[UR4][R2.64] ;  /* 0x0000000402107981 */ /* 0x000ea8000c1e1900 */
[----:B------:R-:W3:Y:S04]  /*0320*/  LDG.E R17, desc[UR4][R4.64+0x4] ;  /* 0x0000040404117981 */ /* 0x000ee8000c1e1900 */
[----:B------:R-:W3:Y:S04]  /*0330*/  LDG.E R25, desc[UR4][R2.64+0x4] ;  /* 0x0000040402197981 */ /* 0x000ee8000c1e1900 */
[----:B------:R-:W4:Y:S04]  /*0340*/  LDG.E R18, desc[UR4][R4.64+0x8] ;  /* 0x0000080404127981 */ /* 0x000f28000c1e1900 */
[----:B------:R-:W4:Y:S04]  /*0350*/  LDG.E R19, desc[UR4][R2.64+0x8] ;  /* 0x0000080402137981 */ /* 0x000f28000c1e1900 */
[----:B------:R-:W5:Y:S04]  /*0360*/  LDG.E R21, desc[UR4][R4.64+0xc] ;  /* 0x00000c0404157981 */ /* 0x000f68000c1e1900 */
        /* <DEDUP_REMOVED lines=8> */
[----:B------:R-:W5:Y:S01]  /*03f0*/  LDG.E R13, desc[UR4][R2.64+0x1c] ;  /* 0x00001c04020d7981 */ /* 0x000f62000c1e1900 */
[----:B--2---:R-:W-:-:S03]  /*0400*/  IMAD R16, R15, R16, R14 ;  /* 0x000000100f107224 */ /* 0x004fc600078e020e */
[----:B------:R-:W2:Y:S04]  /*0410*/  LDG.E R14, desc[UR4][R4.64+0x20] ;  /* 0x00002004040e7981 */ /* 0x000ea8000c1e1900 */
[----:B------:R-:W2:Y:S01]  /*0420*/  LDG.E R15, desc[UR4][R2.64+0x20] ;  /* 0x00002004020f7981 */ /* 0x000ea2000c1e1900 */
[----:B---3--:R-:W-:-:S03]  /*0430*/  IMAD R25, R17, R25, R16 ;  /* 0x0000001911197224 */ /* 0x008fc600078e0210 */
[----:B------:R-:W3:Y:S04]  /*0440*/  LDG.E R16, desc[UR4][R4.64+0x24] ;  /* 0x0000240404107981 */ /* 0x000ee8000c1e1900 */
[----:B------:R-:W3:Y:S01]  /*0450*/  LDG.E R17, desc[UR4][R2.64+0x24] ;  /* 0x0000240402117981 */ /* 0x000ee2000c1e1900 */
[----:B----4-:R-:W-:-:S03]  /*0460*/  IMAD R25, R18, R19, R25 ;  /* 0x0000001312197224 */ /* 0x010fc600078e0219 */
[----:B------:R-:W4:Y:S04]  /*0470*/  LDG.E R18, desc[UR4][R4.64+0x28] ;  /* 0x0000280404127981 */ /* 0x000f28000c1e1900 */
[----:B------:R-:W4:Y:S01]  /*0480*/  LDG.E R19, desc[UR4][R2.64+0x28] ;  /* 0x0000280402137981 */ /* 0x000f22000c1e1900 */
[----:B-----5:R-:W-:-:S03]  /*0490*/  IMAD R25, R21, R20, R25 ;  /* 0x0000001415197224 */ /* 0x020fc600078e0219 */
[----:B------:R-:W5:Y:S04]  /*04a0*/  LDG.E R20, desc[UR4][R4.64+0x2c] ;  /* 0x00002c0404147981 */ /* 0x000f68000c1e1900 */
[----:B------:R-:W5:Y:S01]  /*04b0*/  LDG.E R21, desc[UR4][R2.64+0x2c] ;  /* 0x00002c0402157981 */ /* 0x000f62000c1e1900 */
[----:B------:R-:W-:-:S03]  /*04c0*/  IMAD R25, R22, R23, R25 ;  /* 0x0000001716197224 */ /* 0x000fc600078e0219 */
        /* <DEDUP_REMOVED lines=9> */
[----:B------:R0:W5:Y:S04]  /*0560*/  LDG.E R12, desc[UR4][R4.64+0x3c] ;  /* 0x00003c04040c7981 */ /* 0x000168000c1e1900 */
[----:B------:R1:W5:Y:S01]  /*0570*/  LDG.E R13, desc[UR4][R2.64+0x3c] ;  /* 0x00003c04020d7981 */ /* 0x000362000c1e1900 */
[----:B------:R-:W-:-:S04]  /*0580*/  IADD3 R7, PT, PT, R7, 0x10, RZ ;  /* 0x0000001007077810 */ /* 0x000fc80007ffe0ff */
[----:B------:R-:W-:Y:S02]  /*0590*/  ISETP.NE.AND P1, PT, R7, RZ, PT ;  /* 0x000000ff0700720c */ /* 0x000fe40003f25270 */
[----:B0-----:R-:W-:Y:S02]  /*05a0*/  IADD3 R4, P2, PT, R4, 0x40, RZ ;  /* 0x0000004004047810 */ /* 0x001fe40007f5e0ff */
[----:B-1----:R-:W-:Y:S02]  /*05b0*/  IADD3 R2, P3, PT, R2, 0x40, RZ ;  /* 0x0000004002027810 */ /* 0x002fe40007f7e0ff */
[----:B------:R-:W-:-:S03]  /*05c0*/  IADD3.X R5, PT, PT, RZ, R5, RZ, P2, !PT ;  /* 0x00000005ff057210 */ /* 0x000fc600017fe4ff */
[----:B------:R-:W-:Y:S02]  /*05d0*/  IMAD.X R3, RZ, RZ, R3, P3 ;  /* 0x000000ffff037224 */ /* 0x000fe400018e0603 */
[----:B--2---:R-:W-:-:S04]  /*05e0*/  IMAD R14, R14, R15, R25 ;  /* 0x0000000f0e0e7224 */ /* 0x004fc800078e0219 */
[----:B---3--:R-:W-:-:S04]  /*05f0*/  IMAD R14, R16, R17, R14 ;  /* 0x00000011100e7224 */ /* 0x008fc800078e020e */
[----:B----4-:R-:W-:-:S04]  /*0600*/  IMAD R14, R18, R19, R14 ;  /* 0x00000013120e7224 */ /* 0x010fc800078e020e */
[----:B-----5:R-:W-:-:S04]  /*0610*/  IMAD R14, R20, R21, R14 ;  /* 0x00000015140e7224 */ /* 0x020fc800078e020e */
[----:B------:R-:W-:-:S04]  /*0620*/  IMAD R14, R22, R23, R14 ;  /* 0x00000017160e7224 */ /* 0x000fc800078e020e */
[----:B------:R-:W-:-:S04]  /*0630*/  IMAD R8, R9, R8, R14 ;  /* 0x0000000809087224 */ /* 0x000fc800078e020e */
[----:B------:R-:W-:-:S04]  /*0640*/  IMAD R8, R11, R10, R8 ;  /* 0x0000000a0b087224 */ /* 0x000fc800078e0208 */
[----:B------:R-:W-:Y:S01]  /*0650*/  IMAD R14, R12, R13, R8 ;  /* 0x0000000d0c0e7224 */ /* 0x000fe200078e0208 */
[----:B------:R-:W-:Y:S06]  /*0660*/  @P1 BRA `(.L_x_2) ;  /* 0xfffffffc00241947 */ /* 0x000fec000383ffff */
.L_x_1:
[----:B------:R-:W-:Y:S05]  /*0670*/  @!P0 BRA `(.L_x_0) ;  /* 0x00000004001c8947 */ /* 0x000fea0003800000 */
[----:B------:R-:W-:Y:S02]  /*0680*/  ISETP.GE.U32.AND P0, PT, R24, 0x8, PT ;  /* 0x000000081800780c */ /* 0x000fe40003f06070 */
[----:B------:R-:W-:-:S04]  /*0690*/  LOP3.LUT R21, R0, 0x7, RZ, 0xc0, !PT ;  /* 0x0000000700157812 */ /* 0x000fc800078ec0ff */
[----:B------:R-:W-:-:S07]  /*06a0*/  ISETP.NE.AND P1, PT, R21, RZ, PT ;  /* 0x000000ff1500720c */ /* 0x000fce0003f25270 */
[----:B------:R-:W-:Y:S06]  /*06b0*/  @!P0 BRA `(.L_x_3) ;  /* 0x0000000000788947 */ /* 0x000fec0003800000 */
        /* <DEDUP_REMOVED lines=15> */
[----:B------:R0:W5:Y:S01]  /*07b0*/  LDG.E R9, desc[UR4][R2.64+0x1c] ;  /* 0x00001c0402097981 */ /* 0x000162000c1e1900 */
[----:B--2---:R-:W-:Y:S01]  /*07c0*/  IMAD R11, R11, R12, R14 ;  /* 0x0000000c0b0b7224 */ /* 0x004fe200078e020e */
[----:B------:R-:W-:-:S04]  /*07d0*/  IADD3 R12, P2, PT, R2, 0x20, RZ ;  /* 0x00000020020c7810 */ /* 0x000fc80007f5e0ff */
[----:B0-----:R-:W-:Y:S02]  /*07e0*/  IADD3.X R3, PT, PT, RZ, R3, RZ, P2, !PT ;  /* 0x00000003ff037210 */ /* 0x001fe400017fe4ff */
[----:B------:R-:W-:Y:S01]  /*07f0*/  MOV R2, R12 ;  /* 0x0000000c00027202 */ /* 0x000fe20000000f00 */
[----:B---3--:R-:W-:Y:S01]  /*0800*/  IMAD R11, R16, R13, R11 ;  /* 0x0000000d100b7224 */ /* 0x008fe200078e020b */
[----:B------:R-:W-:-:S04]  /*0810*/  IADD3 R13, P0, PT, R4, 0x20, RZ ;  /* 0x00000020040d7810 */ /* 0x000fc80007f1e0ff */
[----:B------:R-:W-:Y:S01]  /*0820*/  IADD3.X R5, PT, PT, RZ, R5, RZ, P0, !PT ;  /* 0x00000005ff057210 */ /* 0x000fe200007fe4ff */
[----:B------:R-:W-:Y:S02]  /*0830*/  IMAD.MOV.U32 R4, RZ, RZ, R13 ;  /* 0x000000ffff047224 */ /* 0x000fe400078e000d */
[----:B----4-:R-:W-:-:S04]  /*0840*/  IMAD R11, R18, R15, R11 ;  /* 0x0000000f120b7224 */ /* 0x010fc800078e020b */
[----:B-----5:R-:W-:-:S04]  /*0850*/  IMAD R11, R20, R17, R11 ;  /* 0x00000011140b7224 */ /* 0x020fc800078e020b */
[----:B------:R-:W-:-:S04]  /*0860*/  IMAD R11, R22, R19, R11 ;  /* 0x00000013160b7224 */ /* 0x000fc800078e020b */
[----:B------:R-:W-:-:S04]  /*0870*/  IMAD R11, R24, R23, R11 ;  /* 0x00000017180b7224 */ /* 0x000fc800078e020b */
[----:B------:R-:W-:-:S04]  /*0880*/  IMAD R7, R10, R7, R11 ;  /* 0x000000070a077224 */ /* 0x000fc800078e020b */
[----:B------:R-:W-:-:S07]  /*0890*/  IMAD R14, R8, R9, R7 ;  /* 0x00000009080e7224 */ /* 0x000fce00078e0207 */
.L_x_3:
        /* <DEDUP_REMOVED lines=11> */
[----:B------:R0:W5:Y:S04]  /*0950*/  LDG.E R16, desc[UR4][R4.64+0xc] ;  /* 0x00000c0404107981 */ /* 0x000168000c1e1900 */
[----:B------:R1:W5:Y:S01]  /*0960*/  LDG.E R13, desc[UR4][R2.64+0xc] ;  /* 0x00000c04020d7981 */ /* 0x000362000c1e1900 */
[----:B--2---:R-:W-:-:S04]  /*0970*/  IMAD R7, R7, R8, R14 ;  /* 0x0000000807077224 */ /* 0x004fc800078e020e */
[----:B---3--:R-:W-:Y:S01]  /*0980*/  IMAD R10, R10, R9, R7 ;  /* 0x000000090a0a7224 */ /* 0x008fe200078e0207 */
[----:B------:R-:W-:Y:S02]  /*0990*/  IADD3 R7, P2, PT, R2, 0x10, RZ ;  /* 0x0000001002077810 */ /* 0x000fe40007f5e0ff */
[----:B------:R-:W-:-:S03]  /*09a0*/  IADD3 R9, P0, PT, R4, 0x10, RZ ;  /* 0x0000001004097810 */ /* 0x000fc60007f1e0ff */
[----:B------:R-:W-:Y:S01]  /*09b0*/  IMAD.X R8, RZ, RZ, R3, P2 ;  /* 0x000000ffff087224 */ /* 0x000fe200010e0603 */
[----:B0-----:R-:W-:Y:S01]  /*09c0*/  MOV R4, R9 ;  /* 0x0000000900047202 */ /* 0x001fe20000000f00 */
[----:B----4-:R-:W-:Y:S01]  /*09d0*/  IMAD R11, R11, R12, R10 ;  /* 0x0000000c0b0b7224 */ /* 0x010fe200078e020a */
[----:B------:R-:W-:Y:S01]  /*09e0*/  IADD3.X R10, PT, PT, RZ, R5, RZ, P0, !PT ;  /* 0x00000005ff0a7210 */ /* 0x000fe200007fe4ff */
[----:B-1----:R-:W-:Y:S01]  /*09f0*/  IMAD.MOV.U32 R2, RZ, RZ, R7 ;  /* 0x000000ffff027224 */ /* 0x002fe200078e0007 */
[----:B------:R-:W-:Y:S02]  /*0a00*/  MOV R3, R8 ;  /* 0x0000000800037202 */ /* 0x000fe40000000f00 */
[----:B------:R-:W-:Y:S01]  /*0a10*/  MOV R5, R10 ;  /* 0x0000000a00057202 */ /* 0x000fe20000000f00 */
[----:B-----5:R-:W-:-:S07]  /*0a20*/  IMAD R14, R16, R13, R11 ;  /* 0x0000000d100e7224 */ /* 0x020fce00078e020b */
.L_x_4:
[----:B------:R-:W-:Y:S05]  /*0a30*/  @!P1 BRA `(.L_x_0) ;  /* 0x00000000002c9947 */ /* 0x000fea0003800000 */
[----:B------:R-:W-:-:S07]  /*0a40*/  IADD3 R0, PT, PT, -R0, RZ, RZ ;  /* 0x000000ff00007210 */ /* 0x000fce0007ffe1ff */
.L_x_5:
[----:B0-----:R0:W2:Y:S04]  /*0a50*/  LDG.E R7, desc[UR4][R4.64] ;  /* 0x0000000404077981 */ /* 0x0010a8000c1e1900 */
[----:B------:R1:W2:Y:S01]  /*0a60*/  LDG.E R8, desc[UR4][R2.64] ;  /* 0x0000000402087981 */ /* 0x0002a2000c1e1900 */
[----:B------:R-:W-:-:S05]  /*0a70*/  VIADD R0, R0, 0x1 ;  /* 0x0000000100007836 */ /* 0x000fca0000000000 */
[----:B------:R-:W-:Y:S02]  /*0a80*/  ISETP.NE.AND P0, PT, R0, RZ, PT ;  /* 0x000000ff0000720c */ /* 0x000fe40003f05270 */
[----:B0-----:R-:W-:Y:S02]  /*0a90*/  IADD3 R4, P1, PT, R4, 0x4, RZ ;  /* 0x0000000404047810 */ /* 0x001fe40007f3e0ff */
[----:B-1----:R-:W-:Y:S02]  /*0aa0*/  IADD3 R2, P2, PT, R2, 0x4, RZ ;  /* 0x0000000402027810 */ /* 0x002fe40007f5e0ff */
[----:B------:R-:W-:Y:S02]  /*0ab0*/  IADD3.X R5, PT, PT, RZ, R5, RZ, P1, !PT ;  /* 0x00000005ff057210 */ /* 0x000fe40000ffe4ff */
[----:B------:R-:W-:Y:S01]  /*0ac0*/  IADD3.X R3, PT, PT, RZ, R3, RZ, P2, !PT ;  /* 0x00000003ff037210 */ /* 0x000fe200017fe4ff */
[----:B--2---:R-:W-:-:S04]  /*0ad0*/  IMAD R14, R7, R8, R14 ;  /* 0x00000008070e7224 */ /* 0x004fc800078e020e */
[----:B------:R-:W-:Y:S05]  /*0ae0*/  @P0 BRA `(.L_x_5) ;  /* 0xfffffffc00d80947 */ /* 0x000fea000383ffff */
.L_x_0:
[----:B------:R-:W1:Y:S02]  /*0af0*/  LDC.64 R2, c[0x0][0x388] ;  /* 0x0000e200ff027b82 */ /* 0x000e640000000a00 */
[----:B-1----:R-:W-:-:S05]  /*0b00*/  IMAD.WIDE R6, R6, 0x4, R2 ;  /* 0x0000000406067825 */ /* 0x002fca00078e0202 */
[----:B0-----:R-:W-:Y:S01]  /*0b10*/  STG.E desc[UR4][R6.64], R14 ;  /* 0x0000000e06007986 */ /* 0x001fe2000c101904 */
[----:B------:R-:W-:Y:S05]  /*0b20*/  EXIT ;  /* 0x000000000000794d */ /* 0x000fea0003800000 */
.L_x_6:
[----:B------:R-:W-:-:S00]  /*0b30*/  BRA `(.L_x_6) ;  /* 0xfffffffc00fc7947 */ /* 0x000fc0000383ffff */
[----:B------:R-:W-:-:S00]  /*0b40*/  NOP ;  /* 0x0000000000007918 */ /* 0x000fc00000000000 */
        /* <DEDUP_REMOVED lines=11> */
.L_x_7:


//--------------------- .nv.shared.reserved.0     --------------------------
	.section	.nv.shared.reserved.0,"aw",@nobits
	.weak		__nv_reservedSMEM_offset_0_alias
	.size		__nv_reservedSMEM_offset_0_alias, 0, 64
	.other		__nv_reservedSMEM_offset_0_alias,@"STO_CUDA_RESERVED_SHARED STV_DEFAULT"
__nv_reservedSMEM_offset_0_alias:
	.zero		0
	.zero		64


//--------------------- .nv.constant0._Z11myMatrixMuliPjS_S_ --------------------------
	.section	.nv.constant0._Z11myMatrixMuliPjS_S_,"a",@progbits
	.sectionflags	@""
	.align	4
.nv.constant0._Z11myMatrixMuliPjS_S_:
	.zero		928


//--------------------- SYMBOLS --------------------------

	.type		.nv.reservedSmem.offset0,@object
	.size		.nv.reservedSmem.offset0,0x4
